//
// Generated by NVIDIA NVVM Compiler
//
// Compiler Build ID: CL-36424714
// Cuda compilation tools, release 13.0, V13.0.88
// Based on NVVM 20.0.0
//

.version 9.0
.target sm_100
.address_size 64

	// .globl	_Z9initFloatPfj
// _ZZ23Kogge_Stone_Scan_KernelPfS_S_jE2XY has been demoted
// _ZZ30Kogge_Stone_Second_Scan_KernelPfS_jE2XY has been demoted

.visible .entry _Z9initFloatPfj(
	.param .u64 .ptr .align 1 _Z9initFloatPfj_param_0,
	.param .u32 _Z9initFloatPfj_param_1
)
{
	.reg .pred 	%p<3>;
	.reg .b32 	%r<12>;
	.reg .b64 	%rd<5>;

	ld.param.u64 	%rd2, [_Z9initFloatPfj_param_0];
	ld.param.u32 	%r6, [_Z9initFloatPfj_param_1];
	mov.u32 	%r1, %ntid.x;
	mov.u32 	%r7, %ctaid.x;
	mov.u32 	%r8, %tid.x;
	mad.lo.s32 	%r11, %r1, %r7, %r8;
	setp.ge.u32 	%p1, %r11, %r6;
	@%p1 bra 	$L__BB0_3;
	mov.u32 	%r9, %nctaid.x;
	mul.lo.s32 	%r3, %r1, %r9;
	cvta.to.global.u64 	%rd1, %rd2;
$L__BB0_2:
	mul.wide.u32 	%rd3, %r11, 4;
	add.s64 	%rd4, %rd1, %rd3;
	mov.b32 	%r10, 1073741824;
	st.global.u32 	[%rd4], %r10;
	add.s32 	%r11, %r11, %r3;
	setp.lt.u32 	%p2, %r11, %r6;
	@%p2 bra 	$L__BB0_2;
$L__BB0_3:
	ret;

}
	// .globl	_Z23Kogge_Stone_Scan_KernelPfS_S_j
.visible .entry _Z23Kogge_Stone_Scan_KernelPfS_S_j(
	.param .u64 .ptr .align 1 _Z23Kogge_Stone_Scan_KernelPfS_S_j_param_0,
	.param .u64 .ptr .align 1 _Z23Kogge_Stone_Scan_KernelPfS_S_j_param_1,
	.param .u64 .ptr .align 1 _Z23Kogge_Stone_Scan_KernelPfS_S_j_param_2,
	.param .u32 _Z23Kogge_Stone_Scan_KernelPfS_S_j_param_3
)
{
	.reg .pred 	%p<8>;
	.reg .b32 	%r<19>;
	.reg .b32 	%f<10>;
	.reg .b64 	%rd<13>;
	// demoted variable
	.shared .align 4 .b8 _ZZ23Kogge_Stone_Scan_KernelPfS_S_jE2XY[512];
	ld.param.u64 	%rd1, [_Z23Kogge_Stone_Scan_KernelPfS_S_j_param_0];
	ld.param.u64 	%rd2, [_Z23Kogge_Stone_Scan_KernelPfS_S_j_param_1];
	ld.param.u64 	%rd3, [_Z23Kogge_Stone_Scan_KernelPfS_S_j_param_2];
	ld.param.u32 	%r8, [_Z23Kogge_Stone_Scan_KernelPfS_S_j_param_3];
	mov.u32 	%r1, %ntid.x;
	mov.u32 	%r2, %ctaid.x;
	mov.u32 	%r3, %tid.x;
	mad.lo.s32 	%r4, %r1, %r2, %r3;
	setp.ge.u32 	%p1, %r4, %r8;
	shl.b32 	%r9, %r3, 2;
	mov.u32 	%r10, _ZZ23Kogge_Stone_Scan_KernelPfS_S_jE2XY;
	add.s32 	%r5, %r10, %r9;
	@%p1 bra 	$L__BB1_2;
	cvta.to.global.u64 	%rd4, %rd1;
	mul.wide.u32 	%rd5, %r4, 4;
	add.s64 	%rd6, %rd4, %rd5;
	ld.global.f32 	%f3, [%rd6];
	st.shared.f32 	[%r5], %f3;
	bra.uni 	$L__BB1_3;
$L__BB1_2:
	mov.b32 	%r11, 0;
	st.shared.u32 	[%r5], %r11;
$L__BB1_3:
	setp.lt.u32 	%p2, %r1, 2;
	@%p2 bra 	$L__BB1_10;
	mov.b32 	%r18, 1;
$L__BB1_5:
	bar.sync 	0;
	setp.lt.u32 	%p3, %r3, %r18;
	mov.f32 	%f9, 0f00000000;
	@%p3 bra 	$L__BB1_7;
	ld.shared.f32 	%f5, [%r5];
	sub.s32 	%r13, %r3, %r18;
	shl.b32 	%r14, %r13, 2;
	add.s32 	%r16, %r10, %r14;
	ld.shared.f32 	%f6, [%r16];
	add.f32 	%f9, %f5, %f6;
$L__BB1_7:
	setp.lt.u32 	%p4, %r3, %r18;
	bar.sync 	0;
	@%p4 bra 	$L__BB1_9;
	st.shared.f32 	[%r5], %f9;
$L__BB1_9:
	shl.b32 	%r18, %r18, 1;
	setp.lt.u32 	%p5, %r18, %r1;
	@%p5 bra 	$L__BB1_5;
$L__BB1_10:
	setp.ge.u32 	%p6, %r4, %r8;
	bar.sync 	0;
	@%p6 bra 	$L__BB1_12;
	ld.shared.f32 	%f7, [%r5];
	cvta.to.global.u64 	%rd7, %rd2;
	mul.wide.u32 	%rd8, %r4, 4;
	add.s64 	%rd9, %rd7, %rd8;
	st.global.f32 	[%rd9], %f7;
$L__BB1_12:
	add.s32 	%r17, %r1, -1;
	setp.ne.s32 	%p7, %r3, %r17;
	@%p7 bra 	$L__BB1_14;
	ld.shared.f32 	%f8, [%r5];
	cvta.to.global.u64 	%rd10, %rd3;
	mul.wide.u32 	%rd11, %r2, 4;
	add.s64 	%rd12, %rd10, %rd11;
	st.global.f32 	[%rd12], %f8;
$L__BB1_14:
	ret;

}
	// .globl	_Z30Kogge_Stone_Second_Scan_KernelPfS_j
.visible .entry _Z30Kogge_Stone_Second_Scan_KernelPfS_j(
	.param .u64 .ptr .align 1 _Z30Kogge_Stone_Second_Scan_KernelPfS_j_param_0,
	.param .u64 .ptr .align 1 _Z30Kogge_Stone_Second_Scan_KernelPfS_j_param_1,
	.param .u32 _Z30Kogge_Stone_Second_Scan_KernelPfS_j_param_2
)
{
	.reg .pred 	%p<8>;
	.reg .b32 	%r<18>;
	.reg .b32 	%f<9>;
	.reg .b64 	%rd<9>;
	// demoted variable
	.shared .align 4 .b8 _ZZ30Kogge_Stone_Second_Scan_KernelPfS_jE2XY[512];
	ld.param.u64 	%rd1, [_Z30Kogge_Stone_Second_Scan_KernelPfS_j_param_0];
	ld.param.u64 	%rd2, [_Z30Kogge_Stone_Second_Scan_KernelPfS_j_param_1];
	ld.param.u32 	%r6, [_Z30Kogge_Stone_Second_Scan_KernelPfS_j_param_2];
	mov.u32 	%r1, %tid.x;
	setp.ne.s32 	%p1, %r1, 0;
	shl.b32 	%r7, %r1, 2;
	mov.u32 	%r8, _ZZ30Kogge_Stone_Second_Scan_KernelPfS_jE2XY;
	add.s32 	%r2, %r8, %r7;
	@%p1 bra 	$L__BB2_2;
	mov.b32 	%r11, 0;
	st.shared.u32 	[_ZZ30Kogge_Stone_Second_Scan_KernelPfS_jE2XY], %r11;
	bra.uni 	$L__BB2_5;
$L__BB2_2:
	setp.ge.u32 	%p2, %r1, %r6;
	@%p2 bra 	$L__BB2_4;
	add.s32 	%r10, %r1, -1;
	cvta.to.global.u64 	%rd3, %rd1;
	mul.wide.u32 	%rd4, %r10, 4;
	add.s64 	%rd5, %rd3, %rd4;
	ld.global.f32 	%f3, [%rd5];
	st.shared.f32 	[%r2], %f3;
	bra.uni 	$L__BB2_5;
$L__BB2_4:
	mov.b32 	%r9, 0;
	st.shared.u32 	[%r2], %r9;
$L__BB2_5:
	mov.u32 	%r3, %ntid.x;
	setp.lt.u32 	%p3, %r3, 2;
	@%p3 bra 	$L__BB2_12;
	mov.b32 	%r17, 1;
$L__BB2_7:
	bar.sync 	0;
	setp.lt.u32 	%p4, %r1, %r17;
	mov.f32 	%f8, 0f00000000;
	@%p4 bra 	$L__BB2_9;
	ld.shared.f32 	%f5, [%r2];
	sub.s32 	%r13, %r1, %r17;
	shl.b32 	%r14, %r13, 2;
	add.s32 	%r16, %r8, %r14;
	ld.shared.f32 	%f6, [%r16];
	add.f32 	%f8, %f5, %f6;
$L__BB2_9:
	setp.lt.u32 	%p5, %r1, %r17;
	bar.sync 	0;
	@%p5 bra 	$L__BB2_11;
	st.shared.f32 	[%r2], %f8;
$L__BB2_11:
	shl.b32 	%r17, %r17, 1;
	setp.lt.u32 	%p6, %r17, %r3;
	@%p6 bra 	$L__BB2_7;
$L__BB2_12:
	bar.sync 	0;
	setp.ge.u32 	%p7, %r1, %r6;
	@%p7 bra 	$L__BB2_14;
	ld.shared.f32 	%f7, [%r2];
	cvta.to.global.u64 	%rd6, %rd2;
	mul.wide.u32 	%rd7, %r1, 4;
	add.s64 	%rd8, %rd6, %rd7;
	st.global.f32 	[%rd8], %f7;
$L__BB2_14:
	ret;

}
	// .globl	_Z26secondary_block_sum_kernelPfS_j
.visible .entry _Z26secondary_block_sum_kernelPfS_j(
	.param .u64 .ptr .align 1 _Z26secondary_block_sum_kernelPfS_j_param_0,
	.param .u64 .ptr .align 1 _Z26secondary_block_sum_kernelPfS_j_param_1,
	.param .u32 _Z26secondary_block_sum_kernelPfS_j_param_2
)
{
	.reg .pred 	%p<2>;
	.reg .b32 	%r<6>;
	.reg .b32 	%f<4>;
	.reg .b64 	%rd<9>;

	ld.param.u64 	%rd1, [_Z26secondary_block_sum_kernelPfS_j_param_0];
	ld.param.u64 	%rd2, [_Z26secondary_block_sum_kernelPfS_j_param_1];
	ld.param.u32 	%r3, [_Z26secondary_block_sum_kernelPfS_j_param_2];
	mov.u32 	%r4, %ntid.x;
	mov.u32 	%r1, %ctaid.x;
	mov.u32 	%r5, %tid.x;
	mad.lo.s32 	%r2, %r4, %r1, %r5;
	setp.ge.u32 	%p1, %r2, %r3;
	@%p1 bra 	$L__BB3_2;
	cvta.to.global.u64 	%rd3, %rd2;
	cvta.to.global.u64 	%rd4, %rd1;
	mul.wide.u32 	%rd5, %r1, 4;
	add.s64 	%rd6, %rd3, %rd5;
	ld.global.f32 	%f1, [%rd6];
	mul.wide.u32 	%rd7, %r2, 4;
	add.s64 	%rd8, %rd4, %rd7;
	ld.global.f32 	%f2, [%rd8];
	add.f32 	%f3, %f1, %f2;
	st.global.f32 	[%rd8], %f3;
$L__BB3_2:
	ret;

}


// ===== COMPILED SASS (sm_100) =====

	.target	sm_100

	.elftype	@"ET_EXEC"


//--------------------- .note.nv.tkinfo           --------------------------
	.section	.note.nv.tkinfo,"",@"SHT_NOTE"
	.sectionflags	@"SHF_NOTE_NV_TKINFO"
	.tkinfo
        /*0018*/ 	.word	0x00000002
        /*0030*/ 	.string	""
        /*0030*/ 	.string	"ptxas"
        /*0030*/ 	.string	"Cuda compilation tools, release 13.0, V13.0.88"
        /*0030*/ 	.string	"Build cuda_13.0.r13.0/compiler.36424714_0"
        /*0030*/ 	.string	"-arch sm_100 -m 64 "



//--------------------- .note.nv.cuinfo           --------------------------
	.section	.note.nv.cuinfo,"",@"SHT_NOTE"
	.sectionflags	@"SHF_NOTE_NV_CUINFO"
        /*0018*/ 	.short	0x0002
        /*001a*/ 	.short	0x0064
        /*001c*/ 	.short	0x0082
	.zero		2


//--------------------- .nv.info                  --------------------------
	.section	.nv.info,"",@"SHT_CUDA_INFO"
	.align	4


	//----- nvinfo : EIATTR_REGCOUNT
	.align		4
        /*0000*/ 	.byte	0x04, 0x2f
        /*0002*/ 	.short	(.L_1 - .L_0)
	.align		4
.L_0:
        /*0004*/ 	.word	index@(_Z9initFloatPfj)
        /*0008*/ 	.word	0x0000000a


	//----- nvinfo : EIATTR_FRAME_SIZE
	.align		4
.L_1:
        /*000c*/ 	.byte	0x04, 0x11
        /*000e*/ 	.short	(.L_3 - .L_2)
	.align		4
.L_2:
        /*0010*/ 	.word	index@(_Z9initFloatPfj)
        /*0014*/ 	.word	0x00000000


	//----- nvinfo : EIATTR_REGCOUNT
	.align		4
.L_3:
        /*0018*/ 	.byte	0x04, 0x2f
        /*001a*/ 	.short	(.L_5 - .L_4)
	.align		4
.L_4:
        /*001c*/ 	.word	index@(_Z23Kogge_Stone_Scan_KernelPfS_S_j)
        /*0020*/ 	.word	0x0000000c


	//----- nvinfo : EIATTR_FRAME_SIZE
	.align		4
.L_5:
        /*0024*/ 	.byte	0x04, 0x11
        /*0026*/ 	.short	(.L_7 - .L_6)
	.align		4
.L_6:
        /*0028*/ 	.word	index@(_Z23Kogge_Stone_Scan_KernelPfS_S_j)
        /*002c*/ 	.word	0x00000000


	//----- nvinfo : EIATTR_REGCOUNT
	.align		4
.L_7:
        /*0030*/ 	.byte	0x04, 0x2f
        /*0032*/ 	.short	(.L_9 - .L_8)
	.align		4
.L_8:
        /*0034*/ 	.word	index@(_Z30Kogge_Stone_Second_Scan_KernelPfS_j)
        /*0038*/ 	.word	0x0000000a


	//----- nvinfo : EIATTR_FRAME_SIZE
	.align		4
.L_9:
        /*003c*/ 	.byte	0x04, 0x11
        /*003e*/ 	.short	(.L_11 - .L_10)
	.align		4
.L_10:
        /*0040*/ 	.word	index@(_Z30Kogge_Stone_Second_Scan_KernelPfS_j)
        /*0044*/ 	.word	0x00000000


	//----- nvinfo : EIATTR_REGCOUNT
	.align		4
.L_11:
        /*0048*/ 	.byte	0x04, 0x2f
        /*004a*/ 	.short	(.L_13 - .L_12)
	.align		4
.L_12:
        /*004c*/ 	.word	index@(_Z26secondary_block_sum_kernelPfS_j)
        /*0050*/ 	.word	0x0000000c


	//----- nvinfo : EIATTR_FRAME_SIZE
	.align		4
.L_13:
        /*0054*/ 	.byte	0x04, 0x11
        /*0056*/ 	.short	(.L_15 - .L_14)
	.align		4
.L_14:
        /*0058*/ 	.word	index@(_Z26secondary_block_sum_kernelPfS_j)
        /*005c*/ 	.word	0x00000000


	//----- nvinfo : EIATTR_MIN_STACK_SIZE
	.align		4
.L_15:
        /*0060*/ 	.byte	0x04, 0x12
        /*0062*/ 	.short	(.L_17 - .L_16)
	.align		4
.L_16:
        /*0064*/ 	.word	index@(_Z26secondary_block_sum_kernelPfS_j)
        /*0068*/ 	.word	0x00000000


	//----- nvinfo : EIATTR_MIN_STACK_SIZE
	.align		4
.L_17:
        /*006c*/ 	.byte	0x04, 0x12
        /*006e*/ 	.short	(.L_19 - .L_18)
	.align		4
.L_18:
        /*0070*/ 	.word	index@(_Z30Kogge_Stone_Second_Scan_KernelPfS_j)
        /*0074*/ 	.word	0x00000000


	//----- nvinfo : EIATTR_MIN_STACK_SIZE
	.align		4
.L_19:
        /*0078*/ 	.byte	0x04, 0x12
        /*007a*/ 	.short	(.L_21 - .L_20)
	.align		4
.L_20:
        /*007c*/ 	.word	index@(_Z23Kogge_Stone_Scan_KernelPfS_S_j)
        /*0080*/ 	.word	0x00000000


	//----- nvinfo : EIATTR_MIN_STACK_SIZE
	.align		4
.L_21:
        /*0084*/ 	.byte	0x04, 0x12
        /*0086*/ 	.short	(.L_23 - .L_22)
	.align		4
.L_22:
        /*0088*/ 	.word	index@(_Z9initFloatPfj)
        /*008c*/ 	.word	0x00000000
.L_23:


//--------------------- .nv.compat                --------------------------
	.section	.nv.compat,"",@"SHT_CUDA_COMPAT_INFO"
	.align	4
        /*0000*/ 	.byte	0x02, 0x09, 0x00, 0x00, 0x02, 0x02, 0x01, 0x00, 0x02, 0x05, 0x05, 0x00, 0x03, 0x07, 0x01, 0x01
        /*0010*/ 	.byte	0x02, 0x03, 0x00, 0x00, 0x02, 0x06, 0x01, 0x00, 0x04, 0x0b, 0x08, 0x00, 0x09, 0x00, 0x00, 0x00
        /*0020*/ 	.byte	0x00, 0x00, 0x00, 0x00


//--------------------- .nv.info._Z26secondary_block_sum_kernelPfS_j --------------------------
	.section	.nv.info._Z26secondary_block_sum_kernelPfS_j,"",@"SHT_CUDA_INFO"
	.sectionflags	@""
	.align	4


	//----- nvinfo : EIATTR_CUDA_API_VERSION
	.align		4
        /*0000*/ 	.byte	0x04, 0x37
        /*0002*/ 	.short	(.L_25 - .L_24)
.L_24:
        /*0004*/ 	.word	0x00000082


	//----- nvinfo : EIATTR_KPARAM_INFO
	.align		4
.L_25:
        /*0008*/ 	.byte	0x04, 0x17
        /*000a*/ 	.short	(.L_27 - .L_26)
.L_26:
        /*000c*/ 	.word	0x00000000
        /*0010*/ 	.short	0x0002
        /*0012*/ 	.short	0x0010
        /*0014*/ 	.byte	0x00, 0xf0, 0x11, 0x00


	//----- nvinfo : EIATTR_KPARAM_INFO
	.align		4
.L_27:
        /*0018*/ 	.byte	0x04, 0x17
        /*001a*/ 	.short	(.L_29 - .L_28)
.L_28:
        /*001c*/ 	.word	0x00000000
        /*0020*/ 	.short	0x0001
        /*0022*/ 	.short	0x0008
        /*0024*/ 	.byte	0x00, 0xf5, 0x21, 0x00


	//----- nvinfo : EIATTR_KPARAM_INFO
	.align		4
.L_29:
        /*0028*/ 	.byte	0x04, 0x17
        /*002a*/ 	.short	(.L_31 - .L_30)
.L_30:
        /*002c*/ 	.word	0x00000000
        /*0030*/ 	.short	0x0000
        /*0032*/ 	.short	0x0000
        /*0034*/ 	.byte	0x00, 0xf5, 0x21, 0x00


	//----- nvinfo : EIATTR_SPARSE_MMA_MASK
	.align		4
.L_31:
        /*0038*/ 	.byte	0x03, 0x50
        /*003a*/ 	.short	0x0000


	//----- nvinfo : EIATTR_MAXREG_COUNT
	.align		4
        /*003c*/ 	.byte	0x03, 0x1b
        /*003e*/ 	.short	0x00ff


	//----- nvinfo : EIATTR_MERCURY_ISA_VERSION
	.align		4
        /*0040*/ 	.byte	0x03, 0x5f
        /*0042*/ 	.short	0x0101


	//----- nvinfo : EIATTR_VRC_CTA_INIT_COUNT
	.align		4
        /*0044*/ 	.byte	0x02, 0x4a
	.zero		1
	.zero		1


	//----- nvinfo : EIATTR_EXIT_INSTR_OFFSETS
	.align		4
        /*0048*/ 	.byte	0x04, 0x1c
        /*004a*/ 	.short	(.L_33 - .L_32)


	//   ....[0]....
.L_32:
        /*004c*/ 	.word	0x00000070


	//   ....[1]....
        /*0050*/ 	.word	0x00000110


	//----- nvinfo : EIATTR_CBANK_PARAM_SIZE
	.align		4
.L_33:
        /*0054*/ 	.byte	0x03, 0x19
        /*0056*/ 	.short	0x0014


	//----- nvinfo : EIATTR_PARAM_CBANK
	.align		4
        /*0058*/ 	.byte	0x04, 0x0a
        /*005a*/ 	.short	(.L_35 - .L_34)
	.align		4
.L_34:
        /*005c*/ 	.word	index@(.nv.constant0._Z26secondary_block_sum_kernelPfS_j)
        /*0060*/ 	.short	0x0380
        /*0062*/ 	.short	0x0014


	//----- nvinfo : EIATTR_SW_WAR
	.align		4
.L_35:
        /*0064*/ 	.byte	0x04, 0x36
        /*0066*/ 	.short	(.L_37 - .L_36)
.L_36:
        /*0068*/ 	.word	0x00000008
.L_37:


//--------------------- .nv.info._Z30Kogge_Stone_Second_Scan_KernelPfS_j --------------------------
	.section	.nv.info._Z30Kogge_Stone_Second_Scan_KernelPfS_j,"",@"SHT_CUDA_INFO"
	.sectionflags	@""
	.align	4


	//----- nvinfo : EIATTR_CUDA_API_VERSION
	.align		4
        /*0000*/ 	.byte	0x04, 0x37
        /*0002*/ 	.short	(.L_39 - .L_38)
.L_38:
        /*0004*/ 	.word	0x00000082


	//----- nvinfo : EIATTR_KPARAM_INFO
	.align		4
.L_39:
        /*0008*/ 	.byte	0x04, 0x17
        /*000a*/ 	.short	(.L_41 - .L_40)
.L_40:
        /*000c*/ 	.word	0x00000000
        /*0010*/ 	.short	0x0002
        /*0012*/ 	.short	0x0010
        /*0014*/ 	.byte	0x00, 0xf0, 0x11, 0x00


	//----- nvinfo : EIATTR_KPARAM_INFO
	.align		4
.L_41:
        /*0018*/ 	.byte	0x04, 0x17
        /*001a*/ 	.short	(.L_43 - .L_42)
.L_42:
        /*001c*/ 	.word	0x00000000
        /*0020*/ 	.short	0x0001
        /*0022*/ 	.short	0x0008
        /*0024*/ 	.byte	0x00, 0xf5, 0x21, 0x00


	//----- nvinfo : EIATTR_KPARAM_INFO
	.align		4
.L_43:
        /*0028*/ 	.byte	0x04, 0x17
        /*002a*/ 	.short	(.L_45 - .L_44)
.L_44:
        /*002c*/ 	.word	0x00000000
        /*0030*/ 	.short	0x0000
        /*0032*/ 	.short	0x0000
        /*0034*/ 	.byte	0x00, 0xf5, 0x21, 0x00


	//----- nvinfo : EIATTR_SPARSE_MMA_MASK
	.align		4
.L_45:
        /*0038*/ 	.byte	0x03, 0x50
        /*003a*/ 	.short	0x0000


	//----- nvinfo : EIATTR_MAXREG_COUNT
	.align		4
        /*003c*/ 	.byte	0x03, 0x1b
        /*003e*/ 	.short	0x00ff


	//----- nvinfo : EIATTR_NUM_BARRIERS
	.align		4
        /*0040*/ 	.byte	0x02, 0x4c
        /*0042*/ 	.byte	0x01
	.zero		1


	//----- nvinfo : EIATTR_MERCURY_ISA_VERSION
	.align		4
        /*0044*/ 	.byte	0x03, 0x5f
        /*0046*/ 	.short	0x0101


	//----- nvinfo : EIATTR_VRC_CTA_INIT_COUNT
	.align		4
        /*0048*/ 	.byte	0x02, 0x4a
	.zero		1
	.zero		1


	//----- nvinfo : EIATTR_EXIT_INSTR_OFFSETS
	.align		4
        /*004c*/ 	.byte	0x04, 0x1c
        /*004e*/ 	.short	(.L_47 - .L_46)


	//   ....[0]....
.L_46:
        /*0050*/ 	.word	0x000002a0


	//   ....[1]....
        /*0054*/ 	.word	0x000002f0


	//----- nvinfo : EIATTR_CRS_STACK_SIZE
	.align		4
.L_47:
        /*0058*/ 	.byte	0x04, 0x1e
        /*005a*/ 	.short	(.L_49 - .L_48)
.L_48:
        /*005c*/ 	.word	0x00000000


	//----- nvinfo : EIATTR_CBANK_PARAM_SIZE
	.align		4
.L_49:
        /*0060*/ 	.byte	0x03, 0x19
        /*0062*/ 	.short	0x0014


	//----- nvinfo : EIATTR_PARAM_CBANK
	.align		4
        /*0064*/ 	.byte	0x04, 0x0a
        /*0066*/ 	.short	(.L_51 - .L_50)
	.align		4
.L_50:
        /*0068*/ 	.word	index@(.nv.constant0._Z30Kogge_Stone_Second_Scan_KernelPfS_j)
        /*006c*/ 	.short	0x0380
        /*006e*/ 	.short	0x0014


	//----- nvinfo : EIATTR_SW_WAR
	.align		4
.L_51:
        /*0070*/ 	.byte	0x04, 0x36
        /*0072*/ 	.short	(.L_53 - .L_52)
.L_52:
        /*0074*/ 	.word	0x00000008
.L_53:


//--------------------- .nv.info._Z23Kogge_Stone_Scan_KernelPfS_S_j --------------------------
	.section	.nv.info._Z23Kogge_Stone_Scan_KernelPfS_S_j,"",@"SHT_CUDA_INFO"
	.sectionflags	@""
	.align	4


	//----- nvinfo : EIATTR_CUDA_API_VERSION
	.align		4
        /*0000*/ 	.byte	0x04, 0x37
        /*0002*/ 	.short	(.L_55 - .L_54)
.L_54:
        /*0004*/ 	.word	0x00000082


	//----- nvinfo : EIATTR_KPARAM_INFO
	.align		4
.L_55:
        /*0008*/ 	.byte	0x04, 0x17
        /*000a*/ 	.short	(.L_57 - .L_56)
.L_56:
        /*000c*/ 	.word	0x00000000
        /*0010*/ 	.short	0x0003
        /*0012*/ 	.short	0x0018
        /*0014*/ 	.byte	0x00, 0xf0, 0x11, 0x00


	//----- nvinfo : EIATTR_KPARAM_INFO
	.align		4
.L_57:
        /*0018*/ 	.byte	0x04, 0x17
        /*001a*/ 	.short	(.L_59 - .L_58)
.L_58:
        /*001c*/ 	.word	0x00000000
        /*0020*/ 	.short	0x0002
        /*0022*/ 	.short	0x0010
        /*0024*/ 	.byte	0x00, 0xf5, 0x21, 0x00


	//----- nvinfo : EIATTR_KPARAM_INFO
	.align		4
.L_59:
        /*0028*/ 	.byte	0x04, 0x17
        /*002a*/ 	.short	(.L_61 - .L_60)
.L_60:
        /*002c*/ 	.word	0x00000000
        /*0030*/ 	.short	0x0001
        /*0032*/ 	.short	0x0008
        /*0034*/ 	.byte	0x00, 0xf5, 0x21, 0x00


	//----- nvinfo : EIATTR_KPARAM_INFO
	.align		4
.L_61:
        /*0038*/ 	.byte	0x04, 0x17
        /*003a*/ 	.short	(.L_63 - .L_62)
.L_62:
        /*003c*/ 	.word	0x00000000
        /*0040*/ 	.short	0x0000
        /*0042*/ 	.short	0x0000
        /*0044*/ 	.byte	0x00, 0xf5, 0x21, 0x00


	//----- nvinfo : EIATTR_SPARSE_MMA_MASK
	.align		4
.L_63:
        /*0048*/ 	.byte	0x03, 0x50
        /*004a*/ 	.short	0x0000


	//----- nvinfo : EIATTR_MAXREG_COUNT
	.align		4
        /*004c*/ 	.byte	0x03, 0x1b
        /*004e*/ 	.short	0x00ff


	//----- nvinfo : EIATTR_NUM_BARRIERS
	.align		4
        /*0050*/ 	.byte	0x02, 0x4c
        /*0052*/ 	.byte	0x01
	.zero		1


	//----- nvinfo : EIATTR_MERCURY_ISA_VERSION
	.align		4
        /*0054*/ 	.byte	0x03, 0x5f
        /*0056*/ 	.short	0x0101


	//----- nvinfo : EIATTR_VRC_CTA_INIT_COUNT
	.align		4
        /*0058*/ 	.byte	0x02, 0x4a
	.zero		1
	.zero		1


	//----- nvinfo : EIATTR_EXIT_INSTR_OFFSETS
	.align		4
        /*005c*/ 	.byte	0x04, 0x1c
        /*005e*/ 	.short	(.L_65 - .L_64)


	//   ....[0]....
.L_64:
        /*0060*/ 	.word	0x000002a0


	//   ....[1]....
        /*0064*/ 	.word	0x000002f0


	//----- nvinfo : EIATTR_CBANK_PARAM_SIZE
	.align		4
.L_65:
        /*0068*/ 	.byte	0x03, 0x19
        /*006a*/ 	.short	0x001c


	//----- nvinfo : EIATTR_PARAM_CBANK
	.align		4
        /*006c*/ 	.byte	0x04, 0x0a
        /*006e*/ 	.short	(.L_67 - .L_66)
	.align		4
.L_66:
        /*0070*/ 	.word	index@(.nv.constant0._Z23Kogge_Stone_Scan_KernelPfS_S_j)
        /*0074*/ 	.short	0x0380
        /*0076*/ 	.short	0x001c


	//----- nvinfo : EIATTR_SW_WAR
	.align		4
.L_67:
        /*0078*/ 	.byte	0x04, 0x36
        /*007a*/ 	.short	(.L_69 - .L_68)
.L_68:
        /*007c*/ 	.word	0x00000008
.L_69:


//--------------------- .nv.info._Z9initFloatPfj  --------------------------
	.section	.nv.info._Z9initFloatPfj,"",@"SHT_CUDA_INFO"
	.sectionflags	@""
	.align	4


	//----- nvinfo : EIATTR_CUDA_API_VERSION
	.align		4
        /*0000*/ 	.byte	0x04, 0x37
        /*0002*/ 	.short	(.L_71 - .L_70)
.L_70:
        /*0004*/ 	.word	0x00000082


	//----- nvinfo : EIATTR_KPARAM_INFO
	.align		4
.L_71:
        /*0008*/ 	.byte	0x04, 0x17
        /*000a*/ 	.short	(.L_73 - .L_72)
.L_72:
        /*000c*/ 	.word	0x00000000
        /*0010*/ 	.short	0x0001
        /*0012*/ 	.short	0x0008
        /*0014*/ 	.byte	0x00, 0xf0, 0x11, 0x00


	//----- nvinfo : EIATTR_KPARAM_INFO
	.align		4
.L_73:
        /*0018*/ 	.byte	0x04, 0x17
        /*001a*/ 	.short	(.L_75 - .L_74)
.L_74:
        /*001c*/ 	.word	0x00000000
        /*0020*/ 	.short	0x0000
        /*0022*/ 	.short	0x0000
        /*0024*/ 	.byte	0x00, 0xf5, 0x21, 0x00


	//----- nvinfo : EIATTR_SPARSE_MMA_MASK
	.align		4
.L_75:
        /*0028*/ 	.byte	0x03, 0x50
        /*002a*/ 	.short	0x0000


	//----- nvinfo : EIATTR_MAXREG_COUNT
	.align		4
        /*002c*/ 	.byte	0x03, 0x1b
        /*002e*/ 	.short	0x00ff


	//----- nvinfo : EIATTR_MERCURY_ISA_VERSION
	.align		4
        /*0030*/ 	.byte	0x03, 0x5f
        /*0032*/ 	.short	0x0101


	//----- nvinfo : EIATTR_VRC_CTA_INIT_COUNT
	.align		4
        /*0034*/ 	.byte	0x02, 0x4a
	.zero		1
	.zero		1


	//----- nvinfo : EIATTR_EXIT_INSTR_OFFSETS
	.align		4
        /*0038*/ 	.byte	0x04, 0x1c
        /*003a*/ 	.short	(.L_77 - .L_76)


	//   ....[0]....
.L_76:
        /*003c*/ 	.word	0x00000070


	//   ....[1]....
        /*0040*/ 	.word	0x00000120


	//----- nvinfo : EIATTR_CRS_STACK_SIZE
	.align		4
.L_77:
        /*0044*/ 	.byte	0x04, 0x1e
        /*0046*/ 	.short	(.L_79 - .L_78)
.L_78:
        /*0048*/ 	.word	0x00000000


	//----- nvinfo : EIATTR_CBANK_PARAM_SIZE
	.align		4
.L_79:
        /*004c*/ 	.byte	0x03, 0x19
        /*004e*/ 	.short	0x000c


	//----- nvinfo : EIATTR_PARAM_CBANK
	.align		4
        /*0050*/ 	.byte	0x04, 0x0a
        /*0052*/ 	.short	(.L_81 - .L_80)
	.align		4
.L_80:
        /*0054*/ 	.word	index@(.nv.constant0._Z9initFloatPfj)
        /*0058*/ 	.short	0x0380
        /*005a*/ 	.short	0x000c


	//----- nvinfo : EIATTR_SW_WAR
	.align		4
.L_81:
        /*005c*/ 	.byte	0x04, 0x36
        /*005e*/ 	.short	(.L_83 - .L_82)
.L_82:
        /*0060*/ 	.word	0x00000008
.L_83:


//--------------------- .nv.callgraph             --------------------------
	.section	.nv.callgraph,"",@"SHT_CUDA_CALLGRAPH"
	.align	4
	.sectionentsize	8
	.align		4
        /*0000*/ 	.word	0x00000000
	.align		4
        /*0004*/ 	.word	0xffffffff
	.align		4
        /*0008*/ 	.word	0x00000000
	.align		4
        /*000c*/ 	.word	0xfffffffe
	.align		4
        /*0010*/ 	.word	0x00000000
	.align		4
        /*0014*/ 	.word	0xfffffffd
	.align		4
        /*0018*/ 	.word	0x00000000
	.align		4
        /*001c*/ 	.word	0xfffffffc


//--------------------- .text._Z26secondary_block_sum_kernelPfS_j --------------------------
	.section	.text._Z26secondary_block_sum_kernelPfS_j,"ax",@progbits
	.align	128
        .global         _Z26secondary_block_sum_kernelPfS_j
        .type           _Z26secondary_block_sum_kernelPfS_j,@function
        .size           _Z26secondary_block_sum_kernelPfS_j,(.L_x_12 - _Z26secondary_block_sum_kernelPfS_j)
        .other          _Z26secondary_block_sum_kernelPfS_j,@"STO_CUDA_ENTRY STV_DEFAULT"
_Z26secondary_block_sum_kernelPfS_j:
.text._Z26secondary_block_sum_kernelPfS_j:
[----:B------:R-:W-:Y:S01]  /*0000*/  LDC R1, c[0x0][0x37c] ;  /* 0x0000df00ff017b82 */ /* 0x000fe20000000800 */
[----:B------:R-:W0:Y:S01]  /*0010*/  S2R R9, SR_CTAID.X ;  /* 0x0000000000097919 */ /* 0x000e220000002500 */
[----:B------:R-:W0:Y:S01]  /*0020*/  LDCU UR4, c[0x0][0x360] ;  /* 0x00006c00ff0477ac */ /* 0x000e220008000800 */
[----:B------:R-:W0:Y:S01]  /*0030*/  S2R R0, SR_TID.X ;  /* 0x0000000000007919 */ /* 0x000e220000002100 */
[----:B------:R-:W1:Y:S01]  /*0040*/  LDCU UR5, c[0x0][0x390] ;  /* 0x00007200ff0577ac */ /* 0x000e620008000800 */
[----:B0-----:R-:W-:-:S05]  /*0050*/  IMAD R7, R9, UR4, R0 ;  /* 0x0000000409077c24 */ /* 0x001fca000f8e0200 */
[----:B-1----:R-:W-:-:S13]  /*0060*/  ISETP.GE.U32.AND P0, PT, R7, UR5, PT ;  /* 0x0000000507007c0c */ /* 0x002fda000bf06070 */
[----:B------:R-:W-:Y:S05]  /*0070*/  @P0 EXIT ;  /* 0x000000000000094d */ /* 0x000fea0003800000 */
[----:B------:R-:W0:Y:S01]  /*0080*/  LDC.64 R2, c[0x0][0x388] ;  /* 0x0000e200ff027b82 */ /* 0x000e220000000a00 */
[----:B------:R-:W1:Y:S07]  /*0090*/  LDCU.64 UR4, c[0x0][0x358] ;  /* 0x00006b00ff0477ac */ /* 0x000e6e0008000a00 */
[----:B------:R-:W2:Y:S01]  /*00a0*/  LDC.64 R4, c[0x0][0x380] ;  /* 0x0000e000ff047b82 */ /* 0x000ea20000000a00 */
[----:B0-----:R-:W-:-:S06]  /*00b0*/  IMAD.WIDE.U32 R2, R9, 0x4, R2 ;  /* 0x0000000409027825 */ /* 0x001fcc00078e0002 */
[----:B-1----:R-:W3:Y:S01]  /*00c0*/  LDG.E R2, desc[UR4][R2.64] ;  /* 0x0000000402027981 */ /* 0x002ee2000c1e1900 */
[----:B--2---:R-:W-:-:S05]  /*00d0*/  IMAD.WIDE.U32 R4, R7, 0x4, R4 ;  /* 0x0000000407047825 */ /* 0x004fca00078e0004 */
[----:B------:R-:W3:Y:S02]  /*00e0*/  LDG.E R7, desc[UR4][R4.64] ;  /* 0x0000000404077981 */ /* 0x000ee4000c1e1900 */
[----:B---3--:R-:W-:-:S05]  /*00f0*/  FADD R7, R2, R7 ;  /* 0x0000000702077221 */ /* 0x008fca0000000000 */
[----:B------:R-:W-:Y:S01]  /*0100*/  STG.E desc[UR4][R4.64], R7 ;  /* 0x0000000704007986 */ /* 0x000fe2000c101904 */
[----:B------:R-:W-:Y:S05]  /*0110*/  EXIT ;  /* 0x000000000000794d */ /* 0x000fea0003800000 */
.L_x_0:
[----:B------:R-:W-:-:S00]  /*0120*/  BRA `(.L_x_0) ;  /* 0xfffffffc00fc7947 */ /* 0x000fc0000383ffff */
[----:B------:R-:W-:-:S00]  /*0130*/  NOP ;  /* 0x0000000000007918 */ /* 0x000fc00000000000 */
        /* <DEDUP_REMOVED lines=12> */
.L_x_12:


//--------------------- .text._Z30Kogge_Stone_Second_Scan_KernelPfS_j --------------------------
	.section	.text._Z30Kogge_Stone_Second_Scan_KernelPfS_j,"ax",@progbits
	.align	128
        .global         _Z30Kogge_Stone_Second_Scan_KernelPfS_j
        .type           _Z30Kogge_Stone_Second_Scan_KernelPfS_j,@function
        .size           _Z30Kogge_Stone_Second_Scan_KernelPfS_j,(.L_x_13 - _Z30Kogge_Stone_Second_Scan_KernelPfS_j)
        .other          _Z30Kogge_Stone_Second_Scan_KernelPfS_j,@"STO_CUDA_ENTRY STV_DEFAULT"
_Z30Kogge_Stone_Second_Scan_KernelPfS_j:
.text._Z30Kogge_Stone_Second_Scan_KernelPfS_j:
[----:B------:R-:W-:Y:S01]  /*0000*/  LDC R1, c[0x0][0x37c] ;  /* 0x0000df00ff017b82 */ /* 0x000fe20000000800 */
[----:B------:R-:W0:Y:S07]  /*0010*/  S2R R7, SR_TID.X ;  /* 0x0000000000077919 */ /* 0x000e2e0000002100 */
[----:B------:R-:W1:Y:S01]  /*0020*/  S2UR UR5, SR_CgaCtaId ;  /* 0x00000000000579c3 */ /* 0x000e620000008800 */
[----:B------:R-:W-:Y:S01]  /*0030*/  UMOV UR4, 0x400 ;  /* 0x0000040000047882 */ /* 0x000fe20000000000 */
[----:B------:R-:W2:Y:S01]  /*0040*/  LDCU.64 UR6, c[0x0][0x358] ;  /* 0x00006b00ff0677ac */ /* 0x000ea20008000a00 */
[----:B------:R-:W-:Y:S01]  /*0050*/  BSSY.RECONVERGENT B0, `(.L_x_1) ;  /* 0x0000010000007945 */ /* 0x000fe20003800200 */
[----:B-1----:R-:W-:Y:S01]  /*0060*/  ULEA UR4, UR5, UR4, 0x18 ;  /* 0x0000000405047291 */ /* 0x002fe2000f8ec0ff */
[----:B0-----:R-:W-:-:S05]  /*0070*/  ISETP.NE.AND P0, PT, R7, RZ, PT ;  /* 0x000000ff0700720c */ /* 0x001fca0003f05270 */
[----:B------:R-:W-:-:S08]  /*0080*/  LEA R0, R7, UR4, 0x2 ;  /* 0x0000000407007c11 */ /* 0x000fd0000f8e10ff */
[----:B------:R-:W-:Y:S01]  /*0090*/  @!P0 STS [UR4], RZ ;  /* 0x000000ffff008988 */ /* 0x000fe20008000804 */
[----:B--2---:R-:W-:Y:S05]  /*00a0*/  @!P0 BRA `(.L_x_2) ;  /* 0x0000000000288947 */ /* 0x004fea0003800000 */
[----:B------:R-:W0:Y:S02]  /*00b0*/  LDCU UR5, c[0x0][0x390] ;  /* 0x00007200ff0577ac */ /* 0x000e240008000800 */
[----:B0-----:R-:W-:-:S13]  /*00c0*/  ISETP.GE.U32.AND P0, PT, R7, UR5, PT ;  /* 0x0000000507007c0c */ /* 0x001fda000bf06070 */
[----:B------:R-:W-:Y:S05]  /*00d0*/  @P0 BRA `(.L_x_3) ;  /* 0x0000000000180947 */ /* 0x000fea0003800000 */
[----:B------:R-:W0:Y:S01]  /*00e0*/  LDC.64 R2, c[0x0][0x380] ;  /* 0x0000e000ff027b82 */ /* 0x000e220000000a00 */
[----:B------:R-:W-:-:S04]  /*00f0*/  VIADD R5, R7, 0xffffffff ;  /* 0xffffffff07057836 */ /* 0x000fc80000000000 */
[----:B0-----:R-:W-:-:S06]  /*0100*/  IMAD.WIDE.U32 R2, R5, 0x4, R2 ;  /* 0x0000000405027825 */ /* 0x001fcc00078e0002 */
[----:B------:R-:W2:Y:S04]  /*0110*/  LDG.E R3, desc[UR6][R2.64] ;  /* 0x0000000602037981 */ /* 0x000ea8000c1e1900 */
[----:B--2---:R0:W-:Y:S01]  /*0120*/  STS [R0], R3 ;  /* 0x0000000300007388 */ /* 0x0041e20000000800 */
[----:B------:R-:W-:Y:S05]  /*0130*/  BRA `(.L_x_2) ;  /* 0x0000000000047947 */ /* 0x000fea0003800000 */
.L_x_3:
[----:B------:R1:W-:Y:S02]  /*0140*/  STS [R0], RZ ;  /* 0x000000ff00007388 */ /* 0x0003e40000000800 */
.L_x_2:
[----:B------:R-:W-:Y:S05]  /*0150*/  BSYNC.RECONVERGENT B0 ;  /* 0x0000000000007941 */ /* 0x000fea0003800200 */
.L_x_1:
[----:B------:R-:W2:Y:S02]  /*0160*/  LDCU UR8, c[0x0][0x360] ;  /* 0x00006c00ff0877ac */ /* 0x000ea40008000800 */
[----:B--2---:R-:W-:-:S09]  /*0170*/  UISETP.GE.U32.AND UP0, UPT, UR8, 0x2, UPT ;  /* 0x000000020800788c */ /* 0x004fd2000bf06070 */
[----:B------:R-:W-:Y:S05]  /*0180*/  BRA.U !UP0, `(.L_x_4) ;  /* 0x0000000108387547 */ /* 0x000fea000b800000 */
[----:B------:R-:W-:-:S05]  /*0190*/  UMOV UR5, 0x1 ;  /* 0x0000000100057882 */ /* 0x000fca0000000000 */
.L_x_5:
[----:B------:R-:W-:Y:S01]  /*01a0*/  BAR.SYNC.DEFER_BLOCKING 0x0 ;  /* 0x0000000000007b1d */ /* 0x000fe20000010000 */
[----:B------:R-:W-:Y:S01]  /*01b0*/  ISETP.GE.U32.AND P0, PT, R7, UR5, PT ;  /* 0x0000000507007c0c */ /* 0x000fe2000bf06070 */
[----:B0-2---:R-:W-:-:S12]  /*01c0*/  IMAD.MOV.U32 R3, RZ, RZ, RZ ;  /* 0x000000ffff037224 */ /* 0x005fd800078e00ff */
[----:B------:R-:W-:Y:S01]  /*01d0*/  @P0 VIADD R2, R7, -UR5 ;  /* 0x8000000507020c36 */ /* 0x000fe20008000000 */
[----:B------:R-:W-:-:S04]  /*01e0*/  USHF.L.U32 UR5, UR5, 0x1, URZ ;  /* 0x0000000105057899 */ /* 0x000fc800080006ff */
[----:B------:R-:W-:Y:S01]  /*01f0*/  @P0 LEA R4, R2, UR4, 0x2 ;  /* 0x0000000402040c11 */ /* 0x000fe2000f8e10ff */
[----:B------:R-:W-:Y:S01]  /*0200*/  UISETP.GE.U32.AND UP0, UPT, UR5, UR8, UPT ;  /* 0x000000080500728c */ /* 0x000fe2000bf06070 */
[----:B------:R-:W-:Y:S04]  /*0210*/  @P0 LDS R2, [R0] ;  /* 0x0000000000020984 */ /* 0x000fe80000000800 */
[----:B------:R-:W0:Y:S02]  /*0220*/  @P0 LDS R5, [R4] ;  /* 0x0000000004050984 */ /* 0x000e240000000800 */
[----:B0-----:R-:W-:Y:S01]  /*0230*/  @P0 FADD R3, R2, R5 ;  /* 0x0000000502030221 */ /* 0x001fe20000000000 */
[----:B------:R-:W-:Y:S06]  /*0240*/  BAR.SYNC.DEFER_BLOCKING 0x0 ;  /* 0x0000000000007b1d */ /* 0x000fec0000010000 */
[----:B------:R2:W-:Y:S01]  /*0250*/  @P0 STS [R0], R3 ;  /* 0x0000000300000388 */ /* 0x0005e20000000800 */
[----:B------:R-:W-:Y:S05]  /*0260*/  BRA.U !UP0, `(.L_x_5) ;  /* 0xfffffffd08cc7547 */ /* 0x000fea000b83ffff */
.L_x_4:
[----:B------:R-:W3:Y:S01]  /*0270*/  LDCU UR5, c[0x0][0x390] ;  /* 0x00007200ff0577ac */ /* 0x000ee20008000800 */
[----:B------:R-:W-:Y:S01]  /*0280*/  BAR.SYNC.DEFER_BLOCKING 0x0 ;  /* 0x0000000000007b1d */ /* 0x000fe20000010000 */
[----:B---3--:R-:W-:-:S13]  /*0290*/  ISETP.GE.U32.AND P0, PT, R7, UR5, PT ;  /* 0x0000000507007c0c */ /* 0x008fda000bf06070 */
[----:B------:R-:W-:Y:S05]  /*02a0*/  @P0 EXIT ;  /* 0x000000000000094d */ /* 0x000fea0003800000 */
[----:B------:R-:W3:Y:S01]  /*02b0*/  LDS R5, [R0] ;  /* 0x0000000000057984 */ /* 0x000ee20000000800 */
[----:B0-2---:R-:W0:Y:S02]  /*02c0*/  LDC.64 R2, c[0x0][0x388] ;  /* 0x0000e200ff027b82 */ /* 0x005e240000000a00 */
[----:B0-----:R-:W-:-:S05]  /*02d0*/  IMAD.WIDE.U32 R2, R7, 0x4, R2 ;  /* 0x0000000407027825 */ /* 0x001fca00078e0002 */
[----:B---3--:R-:W-:Y:S01]  /*02e0*/  STG.E desc[UR6][R2.64], R5 ;  /* 0x0000000502007986 */ /* 0x008fe2000c101906 */
[----:B------:R-:W-:Y:S05]  /*02f0*/  EXIT ;  /* 0x000000000000794d */ /* 0x000fea0003800000 */
.L_x_6:
        /* <DEDUP_REMOVED lines=16> */
.L_x_13:


//--------------------- .text._Z23Kogge_Stone_Scan_KernelPfS_S_j --------------------------
	.section	.text._Z23Kogge_Stone_Scan_KernelPfS_S_j,"ax",@progbits
	.align	128
        .global         _Z23Kogge_Stone_Scan_KernelPfS_S_j
        .type           _Z23Kogge_Stone_Scan_KernelPfS_S_j,@function
        .size           _Z23Kogge_Stone_Scan_KernelPfS_S_j,(.L_x_14 - _Z23Kogge_Stone_Scan_KernelPfS_S_j)
        .other          _Z23Kogge_Stone_Scan_KernelPfS_S_j,@"STO_CUDA_ENTRY STV_DEFAULT"
_Z23Kogge_Stone_Scan_KernelPfS_S_j:
.text._Z23Kogge_Stone_Scan_KernelPfS_S_j:
[----:B------:R-:W-:Y:S01]  /*0000*/  LDC R1, c[0x0][0x37c] ;  /* 0x0000df00ff017b82 */ /* 0x000fe20000000800 */
[----:B------:R-:W0:Y:S01]  /*0010*/  S2R R9, SR_CTAID.X ;  /* 0x0000000000097919 */ /* 0x000e220000002500 */
[----:B------:R-:W0:Y:S01]  /*0020*/  LDCU UR6, c[0x0][0x360] ;  /* 0x00006c00ff0677ac */ /* 0x000e220008000800 */
[----:B------:R-:W0:Y:S01]  /*0030*/  S2R R6, SR_TID.X ;  /* 0x0000000000067919 */ /* 0x000e220000002100 */
[----:B------:R-:W1:Y:S01]  /*0040*/  LDCU UR4, c[0x0][0x398] ;  /* 0x00007300ff0477ac */ /* 0x000e620008000800 */
[----:B------:R-:W2:Y:S01]  /*0050*/  LDCU.64 UR8, c[0x0][0x358] ;  /* 0x00006b00ff0877ac */ /* 0x000ea20008000a00 */
[----:B0-----:R-:W-:-:S05]  /*0060*/  IMAD R5, R9, UR6, R6 ;  /* 0x0000000609057c24 */ /* 0x001fca000f8e0206 */
[----:B-1----:R-:W-:-:S13]  /*0070*/  ISETP.GE.U32.AND P0, PT, R5, UR4, PT ;  /* 0x0000000405007c0c */ /* 0x002fda000bf06070 */
[----:B------:R-:W0:Y:S02]  /*0080*/  @!P0 LDC.64 R2, c[0x0][0x380] ;  /* 0x0000e000ff028b82 */ /* 0x000e240000000a00 */
[----:B0-----:R-:W-:-:S06]  /*0090*/  @!P0 IMAD.WIDE.U32 R2, R5, 0x4, R2 ;  /* 0x0000000405028825 */ /* 0x001fcc00078e0002 */
[----:B--2---:R-:W2:Y:S01]  /*00a0*/  @!P0 LDG.E R3, desc[UR8][R2.64] ;  /* 0x0000000802038981 */ /* 0x004ea2000c1e1900 */
[----:B------:R-:W0:Y:S01]  /*00b0*/  S2UR UR5, SR_CgaCtaId ;  /* 0x00000000000579c3 */ /* 0x000e220000008800 */
[----:B------:R-:W-:Y:S01]  /*00c0*/  UMOV UR4, 0x400 ;  /* 0x0000040000047882 */ /* 0x000fe20000000000 */
[----:B------:R-:W-:Y:S02]  /*00d0*/  UISETP.GE.U32.AND UP0, UPT, UR6, 0x2, UPT ;  /* 0x000000020600788c */ /* 0x000fe4000bf06070 */
[----:B0-----:R-:W-:-:S06]  /*00e0*/  ULEA UR4, UR5, UR4, 0x18 ;  /* 0x0000000405047291 */ /* 0x001fcc000f8ec0ff */
[----:B------:R-:W-:-:S05]  /*00f0*/  LEA R0, R6, UR4, 0x2 ;  /* 0x0000000406007c11 */ /* 0x000fca000f8e10ff */
[----:B--2---:R0:W-:Y:S04]  /*0100*/  @!P0 STS [R0], R3 ;  /* 0x0000000300008388 */ /* 0x0041e80000000800 */
[----:B------:R0:W-:Y:S01]  /*0110*/  @P0 STS [R0], RZ ;  /* 0x000000ff00000388 */ /* 0x0001e20000000800 */
[----:B------:R-:W-:Y:S05]  /*0120*/  BRA.U !UP0, `(.L_x_7) ;  /* 0x0000000108387547 */ /* 0x000fea000b800000 */
[----:B------:R-:W-:-:S05]  /*0130*/  UMOV UR5, 0x1 ;  /* 0x0000000100057882 */ /* 0x000fca0000000000 */
.L_x_8:
[----:B------:R-:W-:Y:S01]  /*0140*/  BAR.SYNC.DEFER_BLOCKING 0x0 ;  /* 0x0000000000007b1d */ /* 0x000fe20000010000 */
[----:B------:R-:W-:Y:S01]  /*0150*/  ISETP.GE.U32.AND P0, PT, R6, UR5, PT ;  /* 0x0000000506007c0c */ /* 0x000fe2000bf06070 */
[----:B01----:R-:W-:-:S12]  /*0160*/  HFMA2 R3, -RZ, RZ, 0, 0 ;  /* 0x00000000ff037431 */ /* 0x003fd800000001ff */
        /* <DEDUP_REMOVED lines=10> */
.L_x_7:
[----:B------:R-:W2:Y:S01]  /*0210*/  LDCU UR4, c[0x0][0x398] ;  /* 0x00007300ff0477ac */ /* 0x000ea20008000800 */
[----:B------:R-:W-:Y:S01]  /*0220*/  BAR.SYNC.DEFER_BLOCKING 0x0 ;  /* 0x0000000000007b1d */ /* 0x000fe20000010000 */
[----:B--2---:R-:W-:Y:S01]  /*0230*/  ISETP.GE.U32.AND P1, PT, R5, UR4, PT ;  /* 0x0000000405007c0c */ /* 0x004fe2000bf26070 */
[----:B------:R-:W-:-:S06]  /*0240*/  UIADD3 UR4, UPT, UPT, UR6, -0x1, URZ ;  /* 0xffffffff06047890 */ /* 0x000fcc000fffe0ff */
[----:B------:R-:W-:-:S06]  /*0250*/  ISETP.NE.AND P0, PT, R6, UR4, PT ;  /* 0x0000000406007c0c */ /* 0x000fcc000bf05270 */
[----:B------:R-:W2:Y:S01]  /*0260*/  @!P1 LDS R7, [R0] ;  /* 0x0000000000079984 */ /* 0x000ea20000000800 */
[----:B01----:R-:W0:Y:S02]  /*0270*/  @!P1 LDC.64 R2, c[0x0][0x388] ;  /* 0x0000e200ff029b82 */ /* 0x003e240000000a00 */
[----:B0-----:R-:W-:-:S05]  /*0280*/  @!P1 IMAD.WIDE.U32 R2, R5, 0x4, R2 ;  /* 0x0000000405029825 */ /* 0x001fca00078e0002 */
[----:B--2---:R0:W-:Y:S01]  /*0290*/  @!P1 STG.E desc[UR8][R2.64], R7 ;  /* 0x0000000702009986 */ /* 0x0041e2000c101908 */
[----:B------:R-:W-:Y:S05]  /*02a0*/  @P0 EXIT ;  /* 0x000000000000094d */ /* 0x000fea0003800000 */
[----:B------:R-:W1:Y:S01]  /*02b0*/  LDS R5, [R0] ;  /* 0x0000000000057984 */ /* 0x000e620000000800 */
[----:B0-----:R-:W0:Y:S02]  /*02c0*/  LDC.64 R2, c[0x0][0x390] ;  /* 0x0000e400ff027b82 */ /* 0x001e240000000a00 */
[----:B0-----:R-:W-:-:S05]  /*02d0*/  IMAD.WIDE.U32 R2, R9, 0x4, R2 ;  /* 0x0000000409027825 */ /* 0x001fca00078e0002 */
[----:B-1----:R-:W-:Y:S01]  /*02e0*/  STG.E desc[UR8][R2.64], R5 ;  /* 0x0000000502007986 */ /* 0x002fe2000c101908 */
[----:B------:R-:W-:Y:S05]  /*02f0*/  EXIT ;  /* 0x000000000000794d */ /* 0x000fea0003800000 */
.L_x_9:
        /* <DEDUP_REMOVED lines=16> */
.L_x_14:


//--------------------- .text._Z9initFloatPfj     --------------------------
	.section	.text._Z9initFloatPfj,"ax",@progbits
	.align	128
        .global         _Z9initFloatPfj
        .type           _Z9initFloatPfj,@function
        .size           _Z9initFloatPfj,(.L_x_15 - _Z9initFloatPfj)
        .other          _Z9initFloatPfj,@"STO_CUDA_ENTRY STV_DEFAULT"
_Z9initFloatPfj:
.text._Z9initFloatPfj:
        /* <DEDUP_REMOVED lines=9> */
[----:B------:R-:W1:Y:S01]  /*0090*/  LDCU UR5, c[0x0][0x370] ;  /* 0x00006e00ff0577ac */ /* 0x000e620008000800 */
[----:B------:R-:W-:Y:S01]  /*00a0*/  HFMA2 R7, -RZ, RZ, 2, 0 ;  /* 0x40000000ff077431 */ /* 0x000fe200000001ff */
[----:B------:R-:W2:Y:S01]  /*00b0*/  LDCU.64 UR6, c[0x0][0x358] ;  /* 0x00006b00ff0677ac */ /* 0x000ea20008000a00 */
[----:B-1----:R-:W-:-:S12]  /*00c0*/  UIMAD UR4, UR4, UR5, URZ ;  /* 0x00000005040472a4 */ /* 0x002fd8000f8e02ff */
.L_x_10:
[C---:B0-----:R-:W-:Y:S01]  /*00d0*/  IMAD.WIDE.U32 R2, R0.reuse, 0x4, R4 ;  /* 0x0000000400027825 */ /* 0x041fe200078e0004 */
[----:B------:R-:W-:-:S04]  /*00e0*/  IADD3 R0, PT, PT, R0, UR4, RZ ;  /* 0x0000000400007c10 */ /* 0x000fc8000fffe0ff */
[----:B--2---:R1:W-:Y:S01]  /*00f0*/  STG.E desc[UR6][R2.64], R7 ;  /* 0x0000000702007986 */ /* 0x0043e2000c101906 */
[----:B------:R-:W-:-:S13]  /*0100*/  ISETP.GE.U32.AND P0, PT, R0, UR8, PT ;  /* 0x0000000800007c0c */ /* 0x000fda000bf06070 */
[----:B-1----:R-:W-:Y:S05]  /*0110*/  @!P0 BRA `(.L_x_10) ;  /* 0xfffffffc00ec8947 */ /* 0x002fea000383ffff */
[----:B------:R-:W-:Y:S05]  /*0120*/  EXIT ;  /* 0x000000000000794d */ /* 0x000fea0003800000 */
.L_x_11:
        /* <DEDUP_REMOVED lines=13> */
.L_x_15:


//--------------------- .nv.shared.reserved.0     --------------------------
	.section	.nv.shared.reserved.0,"aw",@nobits
	.weak		__nv_reservedSMEM_offset_0_alias
	.size		__nv_reservedSMEM_offset_0_alias, 0, 64
	.other		__nv_reservedSMEM_offset_0_alias,@"STO_CUDA_RESERVED_SHARED STV_DEFAULT"
__nv_reservedSMEM_offset_0_alias:
	.zero		0
	.zero		64


//--------------------- .nv.shared._Z30Kogge_Stone_Second_Scan_KernelPfS_j --------------------------
	.section	.nv.shared._Z30Kogge_Stone_Second_Scan_KernelPfS_j,"aw",@nobits
	.sectionflags	@""
	.align	4
.nv.shared._Z30Kogge_Stone_Second_Scan_KernelPfS_j:
	.zero		1536


//--------------------- .nv.shared._Z23Kogge_Stone_Scan_KernelPfS_S_j --------------------------
	.section	.nv.shared._Z23Kogge_Stone_Scan_KernelPfS_S_j,"aw",@nobits
	.sectionflags	@""
	.align	4
.nv.shared._Z23Kogge_Stone_Scan_KernelPfS_S_j:
	.zero		1536


//--------------------- .nv.constant0._Z26secondary_block_sum_kernelPfS_j --------------------------
	.section	.nv.constant0._Z26secondary_block_sum_kernelPfS_j,"a",@progbits
	.sectionflags	@""
	.align	4
.nv.constant0._Z26secondary_block_sum_kernelPfS_j:
	.zero		916


//--------------------- .nv.constant0._Z30Kogge_Stone_Second_Scan_KernelPfS_j --------------------------
	.section	.nv.constant0._Z30Kogge_Stone_Second_Scan_KernelPfS_j,"a",@progbits
	.sectionflags	@""
	.align	4
.nv.constant0._Z30Kogge_Stone_Second_Scan_KernelPfS_j:
	.zero		916


//--------------------- .nv.constant0._Z23Kogge_Stone_Scan_KernelPfS_S_j --------------------------
	.section	.nv.constant0._Z23Kogge_Stone_Scan_KernelPfS_S_j,"a",@progbits
	.sectionflags	@""
	.align	4
.nv.constant0._Z23Kogge_Stone_Scan_KernelPfS_S_j:
	.zero		924


//--------------------- .nv.constant0._Z9initFloatPfj --------------------------
	.section	.nv.constant0._Z9initFloatPfj,"a",@progbits
	.sectionflags	@""
	.align	4
.nv.constant0._Z9initFloatPfj:
	.zero		908


//--------------------- SYMBOLS --------------------------

	.type		.nv.reservedSmem.offset0,@object
	.size		.nv.reservedSmem.offset0,0x4
	.type		.nv.reservedSmem.cap,@object
	.size		.nv.reservedSmem.cap,0x4
